//
// Generated by NVIDIA NVVM Compiler
//
// Compiler Build ID: CL-36424714
// Cuda compilation tools, release 13.0, V13.0.88
// Based on NVVM 20.0.0
//

.version 9.0
.target sm_100
.address_size 64

	// .globl	_Z11mergeKernelPiS_ii

.visible .entry _Z11mergeKernelPiS_ii(
	.param .u64 .ptr .align 1 _Z11mergeKernelPiS_ii_param_0,
	.param .u64 .ptr .align 1 _Z11mergeKernelPiS_ii_param_1,
	.param .u32 _Z11mergeKernelPiS_ii_param_2,
	.param .u32 _Z11mergeKernelPiS_ii_param_3
)
{
	.reg .pred 	%p<20>;
	.reg .b32 	%r<101>;
	.reg .b64 	%rd<31>;

	ld.param.u64 	%rd7, [_Z11mergeKernelPiS_ii_param_0];
	ld.param.u64 	%rd8, [_Z11mergeKernelPiS_ii_param_1];
	ld.param.u32 	%r49, [_Z11mergeKernelPiS_ii_param_2];
	ld.param.u32 	%r50, [_Z11mergeKernelPiS_ii_param_3];
	cvta.to.global.u64 	%rd1, %rd8;
	cvta.to.global.u64 	%rd2, %rd7;
	mov.u32 	%r51, %ctaid.x;
	mov.u32 	%r52, %ntid.x;
	mov.u32 	%r53, %tid.x;
	mad.lo.s32 	%r54, %r51, %r52, %r53;
	mul.lo.s32 	%r55, %r54, %r50;
	shl.b32 	%r80, %r55, 1;
	setp.ge.s32 	%p1, %r80, %r49;
	@%p1 bra 	$L__BB0_16;
	add.s32 	%r56, %r80, %r50;
	min.s32 	%r2, %r56, %r49;
	add.s32 	%r57, %r2, %r50;
	min.s32 	%r3, %r57, %r49;
	setp.lt.s32 	%p2, %r50, 1;
	setp.ge.s32 	%p3, %r56, %r3;
	or.pred  	%p4, %p2, %p3;
	mov.u32 	%r81, %r2;
	mov.u32 	%r89, %r80;
	@%p4 bra 	$L__BB0_2;
	bra.uni 	$L__BB0_17;
$L__BB0_2:
	setp.ge.s32 	%p10, %r80, %r2;
	@%p10 bra 	$L__BB0_9;
	sub.s32 	%r66, %r2, %r80;
	and.b32  	%r7, %r66, 3;
	setp.eq.s32 	%p11, %r7, 0;
	mov.u32 	%r87, %r80;
	@%p11 bra 	$L__BB0_6;
	neg.s32 	%r83, %r7;
	mov.u32 	%r87, %r80;
$L__BB0_5:
	.pragma "nounroll";
	mul.wide.s32 	%rd15, %r89, 4;
	add.s64 	%rd16, %rd1, %rd15;
	mul.wide.s32 	%rd17, %r87, 4;
	add.s64 	%rd18, %rd2, %rd17;
	add.s32 	%r87, %r87, 1;
	ld.global.u32 	%r67, [%rd18];
	add.s32 	%r89, %r89, 1;
	st.global.u32 	[%rd16], %r67;
	add.s32 	%r83, %r83, 1;
	setp.ne.s32 	%p12, %r83, 0;
	@%p12 bra 	$L__BB0_5;
$L__BB0_6:
	sub.s32 	%r68, %r80, %r2;
	setp.gt.u32 	%p13, %r68, -4;
	@%p13 bra 	$L__BB0_9;
	add.s64 	%rd3, %rd2, 8;
	sub.s32 	%r95, %r87, %r2;
	add.s64 	%rd4, %rd1, 8;
$L__BB0_8:
	mul.wide.s32 	%rd19, %r87, 4;
	add.s64 	%rd20, %rd3, %rd19;
	mul.wide.s32 	%rd21, %r89, 4;
	add.s64 	%rd22, %rd4, %rd21;
	ld.global.u32 	%r69, [%rd20+-8];
	st.global.u32 	[%rd22+-8], %r69;
	ld.global.u32 	%r70, [%rd20+-4];
	st.global.u32 	[%rd22+-4], %r70;
	ld.global.u32 	%r71, [%rd20];
	st.global.u32 	[%rd22], %r71;
	add.s32 	%r87, %r87, 4;
	ld.global.u32 	%r72, [%rd20+4];
	add.s32 	%r89, %r89, 4;
	st.global.u32 	[%rd22+4], %r72;
	add.s32 	%r95, %r95, 4;
	setp.eq.s32 	%p14, %r95, 0;
	@%p14 bra 	$L__BB0_9;
	bra.uni 	$L__BB0_8;
$L__BB0_9:
	setp.ge.s32 	%p15, %r81, %r3;
	@%p15 bra 	$L__BB0_16;
	sub.s32 	%r73, %r3, %r81;
	and.b32  	%r26, %r73, 3;
	setp.eq.s32 	%p16, %r26, 0;
	mov.u32 	%r94, %r81;
	@%p16 bra 	$L__BB0_13;
	neg.s32 	%r90, %r26;
	mov.u32 	%r94, %r81;
$L__BB0_12:
	.pragma "nounroll";
	mul.wide.s32 	%rd23, %r89, 4;
	add.s64 	%rd24, %rd1, %rd23;
	mul.wide.s32 	%rd25, %r94, 4;
	add.s64 	%rd26, %rd2, %rd25;
	add.s32 	%r94, %r94, 1;
	ld.global.u32 	%r74, [%rd26];
	add.s32 	%r89, %r89, 1;
	st.global.u32 	[%rd24], %r74;
	add.s32 	%r90, %r90, 1;
	setp.ne.s32 	%p17, %r90, 0;
	@%p17 bra 	$L__BB0_12;
$L__BB0_13:
	sub.s32 	%r75, %r81, %r3;
	setp.gt.u32 	%p18, %r75, -4;
	@%p18 bra 	$L__BB0_16;
	add.s64 	%rd5, %rd2, 8;
	sub.s32 	%r98, %r94, %r3;
	add.s64 	%rd6, %rd1, 8;
$L__BB0_15:
	mul.wide.s32 	%rd27, %r94, 4;
	add.s64 	%rd28, %rd5, %rd27;
	mul.wide.s32 	%rd29, %r89, 4;
	add.s64 	%rd30, %rd6, %rd29;
	ld.global.u32 	%r76, [%rd28+-8];
	st.global.u32 	[%rd30+-8], %r76;
	ld.global.u32 	%r77, [%rd28+-4];
	st.global.u32 	[%rd30+-4], %r77;
	ld.global.u32 	%r78, [%rd28];
	st.global.u32 	[%rd30], %r78;
	add.s32 	%r94, %r94, 4;
	ld.global.u32 	%r79, [%rd28+4];
	add.s32 	%r89, %r89, 4;
	st.global.u32 	[%rd30+4], %r79;
	add.s32 	%r98, %r98, 4;
	setp.ne.s32 	%p19, %r98, 0;
	@%p19 bra 	$L__BB0_15;
$L__BB0_16:
	ret;
$L__BB0_17:
	mul.wide.s32 	%rd9, %r80, 4;
	add.s64 	%rd10, %rd2, %rd9;
	ld.global.u32 	%r58, [%rd10];
	mul.wide.s32 	%rd11, %r81, 4;
	add.s64 	%rd12, %rd2, %rd11;
	ld.global.u32 	%r60, [%rd12];
	setp.gt.s32 	%p5, %r58, %r60;
	setp.le.s32 	%p6, %r58, %r60;
	selp.u32 	%r62, 1, 0, %p6;
	add.s32 	%r80, %r80, %r62;
	selp.u32 	%r63, 1, 0, %p5;
	add.s32 	%r81, %r81, %r63;
	min.s32 	%r64, %r58, %r60;
	mul.wide.s32 	%rd13, %r89, 4;
	add.s64 	%rd14, %rd1, %rd13;
	st.global.u32 	[%rd14], %r64;
	add.s32 	%r89, %r89, 1;
	setp.lt.s32 	%p7, %r80, %r2;
	setp.lt.s32 	%p8, %r81, %r3;
	and.pred  	%p9, %p7, %p8;
	@%p9 bra 	$L__BB0_17;
	bra.uni 	$L__BB0_2;

}


// ===== COMPILED SASS (sm_100) =====

	.target	sm_100

	.elftype	@"ET_EXEC"


//--------------------- .note.nv.tkinfo           --------------------------
	.section	.note.nv.tkinfo,"",@"SHT_NOTE"
	.sectionflags	@"SHF_NOTE_NV_TKINFO"
	.tkinfo
        /*0018*/ 	.word	0x00000002
        /*0030*/ 	.string	""
        /*0030*/ 	.string	"ptxas"
        /*0030*/ 	.string	"Cuda compilation tools, release 13.0, V13.0.88"
        /*0030*/ 	.string	"Build cuda_13.0.r13.0/compiler.36424714_0"
        /*0030*/ 	.string	"-arch sm_100 -m 64 "



//--------------------- .note.nv.cuinfo           --------------------------
	.section	.note.nv.cuinfo,"",@"SHT_NOTE"
	.sectionflags	@"SHF_NOTE_NV_CUINFO"
        /*0018*/ 	.short	0x0002
        /*001a*/ 	.short	0x0064
        /*001c*/ 	.short	0x0082
	.zero		2


//--------------------- .nv.info                  --------------------------
	.section	.nv.info,"",@"SHT_CUDA_INFO"
	.align	4


	//----- nvinfo : EIATTR_REGCOUNT
	.align		4
        /*0000*/ 	.byte	0x04, 0x2f
        /*0002*/ 	.short	(.L_1 - .L_0)
	.align		4
.L_0:
        /*0004*/ 	.word	index@(_Z11mergeKernelPiS_ii)
        /*0008*/ 	.word	0x00000018


	//----- nvinfo : EIATTR_FRAME_SIZE
	.align		4
.L_1:
        /*000c*/ 	.byte	0x04, 0x11
        /*000e*/ 	.short	(.L_3 - .L_2)
	.align		4
.L_2:
        /*0010*/ 	.word	index@(_Z11mergeKernelPiS_ii)
        /*0014*/ 	.word	0x00000000


	//----- nvinfo : EIATTR_MIN_STACK_SIZE
	.align		4
.L_3:
        /*0018*/ 	.byte	0x04, 0x12
        /*001a*/ 	.short	(.L_5 - .L_4)
	.align		4
.L_4:
        /*001c*/ 	.word	index@(_Z11mergeKernelPiS_ii)
        /*0020*/ 	.word	0x00000000
.L_5:


//--------------------- .nv.compat                --------------------------
	.section	.nv.compat,"",@"SHT_CUDA_COMPAT_INFO"
	.align	4
        /*0000*/ 	.byte	0x02, 0x09, 0x00, 0x00, 0x02, 0x02, 0x01, 0x00, 0x02, 0x05, 0x05, 0x00, 0x03, 0x07, 0x01, 0x01
        /*0010*/ 	.byte	0x02, 0x03, 0x00, 0x00, 0x02, 0x06, 0x01, 0x00, 0x04, 0x0b, 0x08, 0x00, 0x09, 0x00, 0x00, 0x00
        /*0020*/ 	.byte	0x00, 0x00, 0x00, 0x00


//--------------------- .nv.info._Z11mergeKernelPiS_ii --------------------------
	.section	.nv.info._Z11mergeKernelPiS_ii,"",@"SHT_CUDA_INFO"
	.sectionflags	@""
	.align	4


	//----- nvinfo : EIATTR_CUDA_API_VERSION
	.align		4
        /*0000*/ 	.byte	0x04, 0x37
        /*0002*/ 	.short	(.L_7 - .L_6)
.L_6:
        /*0004*/ 	.word	0x00000082


	//----- nvinfo : EIATTR_KPARAM_INFO
	.align		4
.L_7:
        /*0008*/ 	.byte	0x04, 0x17
        /*000a*/ 	.short	(.L_9 - .L_8)
.L_8:
        /*000c*/ 	.word	0x00000000
        /*0010*/ 	.short	0x0003
        /*0012*/ 	.short	0x0014
        /*0014*/ 	.byte	0x00, 0xf0, 0x11, 0x00


	//----- nvinfo : EIATTR_KPARAM_INFO
	.align		4
.L_9:
        /*0018*/ 	.byte	0x04, 0x17
        /*001a*/ 	.short	(.L_11 - .L_10)
.L_10:
        /*001c*/ 	.word	0x00000000
        /*0020*/ 	.short	0x0002
        /*0022*/ 	.short	0x0010
        /*0024*/ 	.byte	0x00, 0xf0, 0x11, 0x00


	//----- nvinfo : EIATTR_KPARAM_INFO
	.align		4
.L_11:
        /*0028*/ 	.byte	0x04, 0x17
        /*002a*/ 	.short	(.L_13 - .L_12)
.L_12:
        /*002c*/ 	.word	0x00000000
        /*0030*/ 	.short	0x0001
        /*0032*/ 	.short	0x0008
        /*0034*/ 	.byte	0x00, 0xf5, 0x21, 0x00


	//----- nvinfo : EIATTR_KPARAM_INFO
	.align		4
.L_13:
        /*0038*/ 	.byte	0x04, 0x17
        /*003a*/ 	.short	(.L_15 - .L_14)
.L_14:
        /*003c*/ 	.word	0x00000000
        /*0040*/ 	.short	0x0000
        /*0042*/ 	.short	0x0000
        /*0044*/ 	.byte	0x00, 0xf5, 0x21, 0x00


	//----- nvinfo : EIATTR_SPARSE_MMA_MASK
	.align		4
.L_15:
        /*0048*/ 	.byte	0x03, 0x50
        /*004a*/ 	.short	0x0000


	//----- nvinfo : EIATTR_MAXREG_COUNT
	.align		4
        /*004c*/ 	.byte	0x03, 0x1b
        /*004e*/ 	.short	0x00ff


	//----- nvinfo : EIATTR_MERCURY_ISA_VERSION
	.align		4
        /*0050*/ 	.byte	0x03, 0x5f
        /*0052*/ 	.short	0x0101


	//----- nvinfo : EIATTR_VRC_CTA_INIT_COUNT
	.align		4
        /*0054*/ 	.byte	0x02, 0x4a
	.zero		1
	.zero		1


	//----- nvinfo : EIATTR_EXIT_INSTR_OFFSETS
	.align		4
        /*0058*/ 	.byte	0x04, 0x1c
        /*005a*/ 	.short	(.L_17 - .L_16)


	//   ....[0]....
.L_16:
        /*005c*/ 	.word	0x00000090


	//   ....[1]....
        /*0060*/ 	.word	0x00000590


	//   ....[2]....
        /*0064*/ 	.word	0x000006f0


	//   ....[3]....
        /*0068*/ 	.word	0x00000890


	//----- nvinfo : EIATTR_CRS_STACK_SIZE
	.align		4
.L_17:
        /*006c*/ 	.byte	0x04, 0x1e
        /*006e*/ 	.short	(.L_19 - .L_18)
.L_18:
        /*0070*/ 	.word	0x00000000


	//----- nvinfo : EIATTR_CBANK_PARAM_SIZE
	.align		4
.L_19:
        /*0074*/ 	.byte	0x03, 0x19
        /*0076*/ 	.short	0x0018


	//----- nvinfo : EIATTR_PARAM_CBANK
	.align		4
        /*0078*/ 	.byte	0x04, 0x0a
        /*007a*/ 	.short	(.L_21 - .L_20)
	.align		4
.L_20:
        /*007c*/ 	.word	index@(.nv.constant0._Z11mergeKernelPiS_ii)
        /*0080*/ 	.short	0x0380
        /*0082*/ 	.short	0x0018


	//----- nvinfo : EIATTR_SW_WAR
	.align		4
.L_21:
        /*0084*/ 	.byte	0x04, 0x36
        /*0086*/ 	.short	(.L_23 - .L_22)
.L_22:
        /*0088*/ 	.word	0x00000008
.L_23:


//--------------------- .nv.callgraph             --------------------------
	.section	.nv.callgraph,"",@"SHT_CUDA_CALLGRAPH"
	.align	4
	.sectionentsize	8
	.align		4
        /*0000*/ 	.word	0x00000000
	.align		4
        /*0004*/ 	.word	0xffffffff
	.align		4
        /*0008*/ 	.word	0x00000000
	.align		4
        /*000c*/ 	.word	0xfffffffe
	.align		4
        /*0010*/ 	.word	0x00000000
	.align		4
        /*0014*/ 	.word	0xfffffffd
	.align		4
        /*0018*/ 	.word	0x00000000
	.align		4
        /*001c*/ 	.word	0xfffffffc


//--------------------- .text._Z11mergeKernelPiS_ii --------------------------
	.section	.text._Z11mergeKernelPiS_ii,"ax",@progbits
	.align	128
        .global         _Z11mergeKernelPiS_ii
        .type           _Z11mergeKernelPiS_ii,@function
        .size           _Z11mergeKernelPiS_ii,(.L_x_14 - _Z11mergeKernelPiS_ii)
        .other          _Z11mergeKernelPiS_ii,@"STO_CUDA_ENTRY STV_DEFAULT"
_Z11mergeKernelPiS_ii:
.text._Z11mergeKernelPiS_ii:
[----:B------:R-:W-:Y:S01]  /*0000*/  LDC R1, c[0x0][0x37c] ;  /* 0x0000df00ff017b82 */ /* 0x000fe20000000800 */
[----:B------:R-:W0:Y:S07]  /*0010*/  S2R R3, SR_TID.X ;  /* 0x0000000000037919 */ /* 0x000e2e0000002100 */
[----:B------:R-:W0:Y:S08]  /*0020*/  S2UR UR4, SR_CTAID.X ;  /* 0x00000000000479c3 */ /* 0x000e300000002500 */
[----:B------:R-:W0:Y:S08]  /*0030*/  LDC R0, c[0x0][0x360] ;  /* 0x0000d800ff007b82 */ /* 0x000e300000000800 */
[----:B------:R-:W1:Y:S01]  /*0040*/  LDC.64 R6, c[0x0][0x390] ;  /* 0x0000e400ff067b82 */ /* 0x000e620000000a00 */
[----:B0-----:R-:W-:-:S04]  /*0050*/  IMAD R0, R0, UR4, R3 ;  /* 0x0000000400007c24 */ /* 0x001fc8000f8e0203 */
[----:B-1----:R-:W-:-:S04]  /*0060*/  IMAD R0, R0, R7, RZ ;  /* 0x0000000700007224 */ /* 0x002fc800078e02ff */
[----:B------:R-:W-:-:S05]  /*0070*/  IMAD.SHL.U32 R5, R0, 0x2, RZ ;  /* 0x0000000200057824 */ /* 0x000fca00078e00ff */
[----:B------:R-:W-:-:S13]  /*0080*/  ISETP.GE.AND P0, PT, R5, R6, PT ;  /* 0x000000060500720c */ /* 0x000fda0003f06270 */
[----:B------:R-:W-:Y:S05]  /*0090*/  @P0 EXIT ;  /* 0x000000000000094d */ /* 0x000fea0003800000 */
[----:B------:R-:W-:Y:S01]  /*00a0*/  IMAD.IADD R3, R5, 0x1, R7 ;  /* 0x0000000105037824 */ /* 0x000fe200078e0207 */
[----:B------:R-:W0:Y:S01]  /*00b0*/  LDC.64 R8, c[0x0][0x388] ;  /* 0x0000e200ff087b82 */ /* 0x000e220000000a00 */
[----:B------:R-:W1:Y:S01]  /*00c0*/  LDCU.64 UR8, c[0x0][0x358] ;  /* 0x00006b00ff0877ac */ /* 0x000e620008000a00 */
[----:B------:R-:W-:Y:S01]  /*00d0*/  BSSY.RECONVERGENT B0, `(.L_x_0) ;  /* 0x000001c000007945 */ /* 0x000fe20003800200 */
[----:B------:R-:W-:Y:S02]  /*00e0*/  MOV R0, R5 ;  /* 0x0000000500007202 */ /* 0x000fe40000000f00 */
[----:B------:R-:W-:-:S04]  /*00f0*/  VIMNMX R4, PT, PT, R3, R6, PT ;  /* 0x0000000603047248 */ /* 0x000fc80003fe0100 */
[----:B------:R-:W-:-:S04]  /*0100*/  VIADDMNMX R2, R4, R7, R6, PT ;  /* 0x0000000704027246 */ /* 0x000fc80003800106 */
[----:B------:R-:W-:Y:S01]  /*0110*/  ISETP.GE.AND P0, PT, R3, R2, PT ;  /* 0x000000020300720c */ /* 0x000fe20003f06270 */
[----:B------:R-:W-:-:S03]  /*0120*/  IMAD.MOV.U32 R3, RZ, RZ, R4 ;  /* 0x000000ffff037224 */ /* 0x000fc600078e0004 */
[----:B------:R-:W-:Y:S02]  /*0130*/  ISETP.LT.OR P0, PT, R7, 0x1, P0 ;  /* 0x000000010700780c */ /* 0x000fe40000701670 */
[----:B------:R-:W2:Y:S11]  /*0140*/  LDC.64 R6, c[0x0][0x380] ;  /* 0x0000e000ff067b82 */ /* 0x000eb60000000a00 */
[----:B-1----:R-:W-:Y:S05]  /*0150*/  @P0 BRA `(.L_x_1) ;  /* 0x00000000004c0947 */ /* 0x002fea0003800000 */
.L_x_2:
[----:B--2---:R-:W-:-:S04]  /*0160*/  IMAD.WIDE R10, R5, 0x4, R6 ;  /* 0x00000004050a7825 */ /* 0x004fc800078e0206 */
[C---:B------:R-:W-:Y:S02]  /*0170*/  IMAD.WIDE R12, R3.reuse, 0x4, R6 ;  /* 0x00000004030c7825 */ /* 0x040fe400078e0206 */
[----:B------:R-:W2:Y:S04]  /*0180*/  LDG.E R10, desc[UR8][R10.64] ;  /* 0x000000080a0a7981 */ /* 0x000ea8000c1e1900 */
[----:B------:R-:W2:Y:S01]  /*0190*/  LDG.E R13, desc[UR8][R12.64] ;  /* 0x000000080c0d7981 */ /* 0x000ea2000c1e1900 */
[C---:B0-----:R-:W-:Y:S01]  /*01a0*/  IMAD.WIDE R14, R0.reuse, 0x4, R8 ;  /* 0x00000004000e7825 */ /* 0x041fe200078e0208 */
[----:B------:R-:W-:Y:S02]  /*01b0*/  IADD3 R19, PT, PT, R3, 0x1, RZ ;  /* 0x0000000103137810 */ /* 0x000fe40007ffe0ff */
[----:B------:R-:W-:Y:S01]  /*01c0*/  IADD3 R0, PT, PT, R0, 0x1, RZ ;  /* 0x0000000100007810 */ /* 0x000fe20007ffe0ff */
[----:B------:R-:W-:Y:S01]  /*01d0*/  VIADD R17, R5, 0x1 ;  /* 0x0000000105117836 */ /* 0x000fe20000000000 */
[----:B--2---:R-:W-:-:S02]  /*01e0*/  ISETP.GT.AND P0, PT, R10, R13, PT ;  /* 0x0000000d0a00720c */ /* 0x004fc40003f04270 */
[CC--:B------:R-:W-:Y:S02]  /*01f0*/  ISETP.GT.AND P1, PT, R10.reuse, R13.reuse, PT ;  /* 0x0000000d0a00720c */ /* 0x0c0fe40003f24270 */
[----:B------:R-:W-:-:S05]  /*0200*/  VIMNMX R21, PT, PT, R10, R13, PT ;  /* 0x0000000d0a157248 */ /* 0x000fca0003fe0100 */
[----:B------:R1:W-:Y:S04]  /*0210*/  STG.E desc[UR8][R14.64], R21 ;  /* 0x000000150e007986 */ /* 0x0003e8000c101908 */
[----:B------:R-:W-:Y:S02]  /*0220*/  @!P0 IMAD.MOV R19, RZ, RZ, R3 ;  /* 0x000000ffff138224 */ /* 0x000fe400078e0203 */
[----:B------:R-:W-:Y:S02]  /*0230*/  @P1 IMAD.MOV R17, RZ, RZ, R5 ;  /* 0x000000ffff111224 */ /* 0x000fe400078e0205 */
[----:B------:R-:W-:Y:S01]  /*0240*/  IMAD.MOV.U32 R3, RZ, RZ, R19 ;  /* 0x000000ffff037224 */ /* 0x000fe200078e0013 */
[----:B------:R-:W-:Y:S01]  /*0250*/  ISETP.GE.AND P0, PT, R19, R2, PT ;  /* 0x000000021300720c */ /* 0x000fe20003f06270 */
[----:B------:R-:W-:Y:S01]  /*0260*/  IMAD.MOV.U32 R5, RZ, RZ, R17 ;  /* 0x000000ffff057224 */ /* 0x000fe200078e0011 */
[----:B------:R-:W-:-:S13]  /*0270*/  ISETP.LT.AND P1, PT, R17, R4, PT ;  /* 0x000000041100720c */ /* 0x000fda0003f21270 */
[----:B-1----:R-:W-:Y:S05]  /*0280*/  @!P0 BRA P1, `(.L_x_2) ;  /* 0xfffffffc00b48947 */ /* 0x002fea000083ffff */
.L_x_1:
[----:B------:R-:W-:Y:S05]  /*0290*/  BSYNC.RECONVERGENT B0 ;  /* 0x0000000000007941 */ /* 0x000fea0003800200 */
.L_x_0:
[----:B------:R-:W-:Y:S01]  /*02a0*/  ISETP.GE.AND P0, PT, R5, R4, PT ;  /* 0x000000040500720c */ /* 0x000fe20003f06270 */
[----:B------:R-:W-:-:S12]  /*02b0*/  BSSY.RECONVERGENT B0, `(.L_x_3) ;  /* 0x000002c000007945 */ /* 0x000fd80003800200 */
[----:B------:R-:W-:Y:S05]  /*02c0*/  @P0 BRA `(.L_x_4) ;  /* 0x0000000000a80947 */ /* 0x000fea0003800000 */
[----:B--2---:R-:W-:Y:S01]  /*02d0*/  IADD3 R6, PT, PT, R4, -R5, RZ ;  /* 0x8000000504067210 */ /* 0x004fe20007ffe0ff */
[----:B------:R-:W-:Y:S01]  /*02e0*/  IMAD.IADD R7, R5, 0x1, -R4 ;  /* 0x0000000105077824 */ /* 0x000fe200078e0a04 */
[----:B------:R-:W-:Y:S02]  /*02f0*/  BSSY.RECONVERGENT B1, `(.L_x_5) ;  /* 0x0000010000017945 */ /* 0x000fe40003800200 */
[----:B------:R-:W-:Y:S02]  /*0300*/  LOP3.LUT P1, R6, R6, 0x3, RZ, 0xc0, !PT ;  /* 0x0000000306067812 */ /* 0x000fe4000782c0ff */
[----:B------:R-:W-:-:S11]  /*0310*/  ISETP.GT.U32.AND P0, PT, R7, -0x4, PT ;  /* 0xfffffffc0700780c */ /* 0x000fd60003f04070 */
[----:B------:R-:W-:Y:S05]  /*0320*/  @!P1 BRA `(.L_x_6) ;  /* 0x0000000000309947 */ /* 0x000fea0003800000 */
[----:B------:R-:W1:Y:S01]  /*0330*/  LDC.64 R12, c[0x0][0x380] ;  /* 0x0000e000ff0c7b82 */ /* 0x000e620000000a00 */
[----:B------:R-:W-:-:S07]  /*0340*/  IMAD.MOV R14, RZ, RZ, -R6 ;  /* 0x000000ffff0e7224 */ /* 0x000fce00078e0a06 */
[----:B0-----:R-:W0:Y:S02]  /*0350*/  LDC.64 R8, c[0x0][0x388] ;  /* 0x0000e200ff087b82 */ /* 0x001e240000000a00 */
.L_x_7:
[----:B-12---:R-:W-:-:S06]  /*0360*/  IMAD.WIDE R6, R5, 0x4, R12 ;  /* 0x0000000405067825 */ /* 0x006fcc00078e020c */
[----:B------:R-:W2:Y:S01]  /*0370*/  LDG.E R7, desc[UR8][R6.64] ;  /* 0x0000000806077981 */ /* 0x000ea2000c1e1900 */
[----:B0-----:R-:W-:Y:S01]  /*0380*/  IMAD.WIDE R10, R0, 0x4, R8 ;  /* 0x00000004000a7825 */ /* 0x001fe200078e0208 */
[----:B------:R-:W-:-:S03]  /*0390*/  IADD3 R14, PT, PT, R14, 0x1, RZ ;  /* 0x000000010e0e7810 */ /* 0x000fc60007ffe0ff */
[----:B------:R-:W-:Y:S01]  /*03a0*/  VIADD R5, R5, 0x1 ;  /* 0x0000000105057836 */ /* 0x000fe20000000000 */
[----:B------:R-:W-:Y:S01]  /*03b0*/  ISETP.NE.AND P1, PT, R14, RZ, PT ;  /* 0x000000ff0e00720c */ /* 0x000fe20003f25270 */
[----:B------:R-:W-:Y:S01]  /*03c0*/  VIADD R0, R0, 0x1 ;  /* 0x0000000100007836 */ /* 0x000fe20000000000 */
[----:B--2---:R2:W-:Y:S11]  /*03d0*/  STG.E desc[UR8][R10.64], R7 ;  /* 0x000000070a007986 */ /* 0x0045f6000c101908 */
[----:B------:R-:W-:Y:S05]  /*03e0*/  @P1 BRA `(.L_x_7) ;  /* 0xfffffffc00dc1947 */ /* 0x000fea000383ffff */
.L_x_6:
[----:B------:R-:W-:Y:S05]  /*03f0*/  BSYNC.RECONVERGENT B1 ;  /* 0x0000000000017941 */ /* 0x000fea0003800200 */
.L_x_5:
[----:B------:R-:W-:Y:S05]  /*0400*/  @P0 BRA `(.L_x_4) ;  /* 0x0000000000580947 */ /* 0x000fea0003800000 */
[----:B0-----:R-:W0:Y:S01]  /*0410*/  LDC.64 R8, c[0x0][0x380] ;  /* 0x0000e000ff087b82 */ /* 0x001e220000000a00 */
[----:B------:R-:W-:-:S07]  /*0420*/  IADD3 R4, PT, PT, -R4, R5, RZ ;  /* 0x0000000504047210 */ /* 0x000fce0007ffe1ff */
[----:B--2---:R-:W1:Y:S01]  /*0430*/  LDC.64 R6, c[0x0][0x388] ;  /* 0x0000e200ff067b82 */ /* 0x004e620000000a00 */
[----:B0-----:R-:W-:-:S05]  /*0440*/  IADD3 R8, P0, PT, R8, 0x8, RZ ;  /* 0x0000000808087810 */ /* 0x001fca0007f1e0ff */
[----:B------:R-:W-:Y:S01]  /*0450*/  IMAD.X R9, RZ, RZ, R9, P0 ;  /* 0x000000ffff097224 */ /* 0x000fe200000e0609 */
[----:B-1----:R-:W-:-:S05]  /*0460*/  IADD3 R6, P1, PT, R6, 0x8, RZ ;  /* 0x0000000806067810 */ /* 0x002fca0007f3e0ff */
[----:B------:R-:W-:-:S08]  /*0470*/  IMAD.X R7, RZ, RZ, R7, P1 ;  /* 0x000000ffff077224 */ /* 0x000fd000008e0607 */
.L_x_8:
[----:B------:R-:W-:-:S05]  /*0480*/  IMAD.WIDE R10, R5, 0x4, R8 ;  /* 0x00000004050a7825 */ /* 0x000fca00078e0208 */
[----:B-1----:R-:W2:Y:S01]  /*0490*/  LDG.E R15, desc[UR8][R10.64+-0x8] ;  /* 0xfffff8080a0f7981 */ /* 0x002ea2000c1e1900 */
[----:B------:R-:W-:-:S05]  /*04a0*/  IMAD.WIDE R12, R0, 0x4, R6 ;  /* 0x00000004000c7825 */ /* 0x000fca00078e0206 */
[----:B--2---:R1:W-:Y:S04]  /*04b0*/  STG.E desc[UR8][R12.64+-0x8], R15 ;  /* 0xfffff80f0c007986 */ /* 0x0043e8000c101908 */
[----:B------:R-:W2:Y:S04]  /*04c0*/  LDG.E R17, desc[UR8][R10.64+-0x4] ;  /* 0xfffffc080a117981 */ /* 0x000ea8000c1e1900 */
[----:B--2---:R1:W-:Y:S04]  /*04d0*/  STG.E desc[UR8][R12.64+-0x4], R17 ;  /* 0xfffffc110c007986 */ /* 0x0043e8000c101908 */
[----:B------:R-:W2:Y:S04]  /*04e0*/  LDG.E R19, desc[UR8][R10.64] ;  /* 0x000000080a137981 */ /* 0x000ea8000c1e1900 */
[----:B--2---:R1:W-:Y:S04]  /*04f0*/  STG.E desc[UR8][R12.64], R19 ;  /* 0x000000130c007986 */ /* 0x0043e8000c101908 */
[----:B------:R-:W2:Y:S01]  /*0500*/  LDG.E R21, desc[UR8][R10.64+0x4] ;  /* 0x000004080a157981 */ /* 0x000ea2000c1e1900 */
[----:B------:R-:W-:Y:S01]  /*0510*/  IADD3 R4, PT, PT, R4, 0x4, RZ ;  /* 0x0000000404047810 */ /* 0x000fe20007ffe0ff */
[----:B------:R-:W-:Y:S01]  /*0520*/  VIADD R5, R5, 0x4 ;  /* 0x0000000405057836 */ /* 0x000fe20000000000 */
[----:B------:R-:W-:-:S02]  /*0530*/  IADD3 R0, PT, PT, R0, 0x4, RZ ;  /* 0x0000000400007810 */ /* 0x000fc40007ffe0ff */
[----:B------:R-:W-:Y:S01]  /*0540*/  ISETP.NE.AND P0, PT, R4, RZ, PT ;  /* 0x000000ff0400720c */ /* 0x000fe20003f05270 */
[----:B--2---:R1:W-:-:S12]  /*0550*/  STG.E desc[UR8][R12.64+0x4], R21 ;  /* 0x000004150c007986 */ /* 0x0043d8000c101908 */
[----:B------:R-:W-:Y:S05]  /*0560*/  @P0 BRA `(.L_x_8) ;  /* 0xfffffffc00c40947 */ /* 0x000fea000383ffff */
.L_x_4:
[----:B------:R-:W-:Y:S05]  /*0570*/  BSYNC.RECONVERGENT B0 ;  /* 0x0000000000007941 */ /* 0x000fea0003800200 */
.L_x_3:
[----:B------:R-:W-:-:S13]  /*0580*/  ISETP.GE.AND P0, PT, R3, R2, PT ;  /* 0x000000020300720c */ /* 0x000fda0003f06270 */
[----:B------:R-:W-:Y:S05]  /*0590*/  @P0 EXIT ;  /* 0x000000000000094d */ /* 0x000fea0003800000 */
[C-C-:B------:R-:W-:Y:S01]  /*05a0*/  IMAD.IADD R4, R2.reuse, 0x1, -R3.reuse ;  /* 0x0000000102047824 */ /* 0x140fe200078e0a03 */
[----:B------:R-:W-:Y:S01]  /*05b0*/  IADD3 R5, PT, PT, -R2, R3, RZ ;  /* 0x0000000302057210 */ /* 0x000fe20007ffe1ff */
[----:B------:R-:W-:Y:S01]  /*05c0*/  BSSY.RECONVERGENT B0, `(.L_x_9) ;  /* 0x0000012000007945 */ /* 0x000fe20003800200 */
[----:B-1----:R-:W-:Y:S02]  /*05d0*/  IMAD.MOV.U32 R13, RZ, RZ, R3 ;  /* 0x000000ffff0d7224 */ /* 0x002fe400078e0003 */
[----:B------:R-:W-:Y:S02]  /*05e0*/  LOP3.LUT P1, R4, R4, 0x3, RZ, 0xc0, !PT ;  /* 0x0000000304047812 */ /* 0x000fe4000782c0ff */
[----:B------:R-:W-:-:S11]  /*05f0*/  ISETP.GT.U32.AND P0, PT, R5, -0x4, PT ;  /* 0xfffffffc0500780c */ /* 0x000fd60003f04070 */
[----:B------:R-:W-:Y:S05]  /*0600*/  @!P1 BRA `(.L_x_10) ;  /* 0x0000000000349947 */ /* 0x000fea0003800000 */
[----:B--2---:R-:W1:Y:S01]  /*0610*/  LDC.64 R10, c[0x0][0x380] ;  /* 0x0000e000ff0a7b82 */ /* 0x004e620000000a00 */
[----:B------:R-:W-:Y:S01]  /*0620*/  IADD3 R12, PT, PT, -R4, RZ, RZ ;  /* 0x000000ff040c7210 */ /* 0x000fe20007ffe1ff */
[----:B------:R-:W-:-:S06]  /*0630*/  IMAD.MOV.U32 R13, RZ, RZ, R3 ;  /* 0x000000ffff0d7224 */ /* 0x000fcc00078e0003 */
[----:B------:R-:W2:Y:S02]  /*0640*/  LDC.64 R6, c[0x0][0x388] ;  /* 0x0000e200ff067b82 */ /* 0x000ea40000000a00 */
.L_x_11:
[----:B-1-3--:R-:W-:-:S06]  /*0650*/  IMAD.WIDE R4, R13, 0x4, R10 ;  /* 0x000000040d047825 */ /* 0x00afcc00078e020a */
[----:B------:R-:W3:Y:S01]  /*0660*/  LDG.E R5, desc[UR8][R4.64] ;  /* 0x0000000804057981 */ /* 0x000ee2000c1e1900 */
[----:B0-2---:R-:W-:Y:S01]  /*0670*/  IMAD.WIDE R8, R0, 0x4, R6 ;  /* 0x0000000400087825 */ /* 0x005fe200078e0206 */
[----:B------:R-:W-:Y:S02]  /*0680*/  IADD3 R12, PT, PT, R12, 0x1, RZ ;  /* 0x000000010c0c7810 */ /* 0x000fe40007ffe0ff */
[----:B------:R-:W-:Y:S01]  /*0690*/  IADD3 R0, PT, PT, R0, 0x1, RZ ;  /* 0x0000000100007810 */ /* 0x000fe20007ffe0ff */
[----:B------:R-:W-:Y:S01]  /*06a0*/  VIADD R13, R13, 0x1 ;  /* 0x000000010d0d7836 */ /* 0x000fe20000000000 */
[----:B------:R-:W-:Y:S01]  /*06b0*/  ISETP.NE.AND P1, PT, R12, RZ, PT ;  /* 0x000000ff0c00720c */ /* 0x000fe20003f25270 */
[----:B---3--:R3:W-:-:S12]  /*06c0*/  STG.E desc[UR8][R8.64], R5 ;  /* 0x0000000508007986 */ /* 0x0087d8000c101908 */
[----:B------:R-:W-:Y:S05]  /*06d0*/  @P1 BRA `(.L_x_11) ;  /* 0xfffffffc00dc1947 */ /* 0x000fea000383ffff */
.L_x_10:
[----:B------:R-:W-:Y:S05]  /*06e0*/  BSYNC.RECONVERGENT B0 ;  /* 0x0000000000007941 */ /* 0x000fea0003800200 */
.L_x_9:
[----:B------:R-:W-:Y:S05]  /*06f0*/  @P0 EXIT ;  /* 0x000000000000094d */ /* 0x000fea0003800000 */
[----:B------:R-:W1:Y:S01]  /*0700*/  LDCU.128 UR4, c[0x0][0x380] ;  /* 0x00007000ff0477ac */ /* 0x000e620008000c00 */
[----:B--2---:R-:W-:Y:S01]  /*0710*/  IMAD.IADD R6, R13, 0x1, -R2 ;  /* 0x000000010d067824 */ /* 0x004fe200078e0a02 */
[----:B-1----:R-:W-:Y:S02]  /*0720*/  UIADD3 UR4, UP0, UPT, UR4, 0x8, URZ ;  /* 0x0000000804047890 */ /* 0x002fe4000ff1e0ff */
[----:B------:R-:W-:Y:S02]  /*0730*/  UIADD3 UR6, UP1, UPT, UR6, 0x8, URZ ;  /* 0x0000000806067890 */ /* 0x000fe4000ff3e0ff */
[----:B------:R-:W-:Y:S02]  /*0740*/  UIADD3.X UR5, UPT, UPT, URZ, UR5, URZ, UP0, !UPT ;  /* 0x00000005ff057290 */ /* 0x000fe400087fe4ff */
[----:B------:R-:W-:-:S12]  /*0750*/  UIADD3.X UR7, UPT, UPT, URZ, UR7, URZ, UP1, !UPT ;  /* 0x00000007ff077290 */ /* 0x000fd80008ffe4ff */
.L_x_12:
[----:B------:R-:W-:Y:S01]  /*0760*/  MOV R2, UR4 ;  /* 0x0000000400027c02 */ /* 0x000fe20008000f00 */
[----:B------:R-:W-:-:S04]  /*0770*/  IMAD.U32 R3, RZ, RZ, UR5 ;  /* 0x00000005ff037e24 */ /* 0x000fc8000f8e00ff */
[----:B------:R-:W-:-:S05]  /*0780*/  IMAD.WIDE R2, R13, 0x4, R2 ;  /* 0x000000040d027825 */ /* 0x000fca00078e0202 */
[----:B-1----:R-:W2:Y:S01]  /*0790*/  LDG.E R7, desc[UR8][R2.64+-0x8] ;  /* 0xfffff80802077981 */ /* 0x002ea2000c1e1900 */
[----:B------:R-:W-:Y:S01]  /*07a0*/  MOV R4, UR6 ;  /* 0x0000000600047c02 */ /* 0x000fe20008000f00 */
[----:B---3--:R-:W-:-:S04]  /*07b0*/  IMAD.U32 R5, RZ, RZ, UR7 ;  /* 0x00000007ff057e24 */ /* 0x008fc8000f8e00ff */
[----:B------:R-:W-:-:S05]  /*07c0*/  IMAD.WIDE R4, R0, 0x4, R4 ;  /* 0x0000000400047825 */ /* 0x000fca00078e0204 */
[----:B--2---:R1:W-:Y:S04]  /*07d0*/  STG.E desc[UR8][R4.64+-0x8], R7 ;  /* 0xfffff80704007986 */ /* 0x0043e8000c101908 */
[----:B0-----:R-:W2:Y:S04]  /*07e0*/  LDG.E R9, desc[UR8][R2.64+-0x4] ;  /* 0xfffffc0802097981 */ /* 0x001ea8000c1e1900 */
        /* <DEDUP_REMOVED lines=10> */
[----:B------:R-:W-:Y:S05]  /*0890*/  EXIT ;  /* 0x000000000000794d */ /* 0x000fea0003800000 */
.L_x_13:
[----:B------:R-:W-:-:S00]  /*08a0*/  BRA `(.L_x_13) ;  /* 0xfffffffc00fc7947 */ /* 0x000fc0000383ffff */
[----:B------:R-:W-:-:S00]  /*08b0*/  NOP ;  /* 0x0000000000007918 */ /* 0x000fc00000000000 */
        /* <DEDUP_REMOVED lines=12> */
.L_x_14:


//--------------------- .nv.shared.reserved.0     --------------------------
	.section	.nv.shared.reserved.0,"aw",@nobits
	.weak		__nv_reservedSMEM_offset_0_alias
	.size		__nv_reservedSMEM_offset_0_alias, 0, 64
	.other		__nv_reservedSMEM_offset_0_alias,@"STO_CUDA_RESERVED_SHARED STV_DEFAULT"
__nv_reservedSMEM_offset_0_alias:
	.zero		0
	.zero		64


//--------------------- .nv.constant0._Z11mergeKernelPiS_ii --------------------------
	.section	.nv.constant0._Z11mergeKernelPiS_ii,"a",@progbits
	.sectionflags	@""
	.align	4
.nv.constant0._Z11mergeKernelPiS_ii:
	.zero		920


//--------------------- SYMBOLS --------------------------

	.type		.nv.reservedSmem.offset0,@object
	.size		.nv.reservedSmem.offset0,0x4
